//
// Generated by NVIDIA NVVM Compiler
//
// Compiler Build ID: CL-36424714
// Cuda compilation tools, release 13.0, V13.0.88
// Based on NVVM 20.0.0
//

.version 9.0
.target sm_100
.address_size 64

	// .globl	_Z3addPiS_S_

.visible .entry _Z3addPiS_S_(
	.param .u64 .ptr .align 1 _Z3addPiS_S__param_0,
	.param .u64 .ptr .align 1 _Z3addPiS_S__param_1,
	.param .u64 .ptr .align 1 _Z3addPiS_S__param_2
)
{
	.reg .b32 	%r<5>;
	.reg .b64 	%rd<11>;

	ld.param.u64 	%rd1, [_Z3addPiS_S__param_0];
	ld.param.u64 	%rd2, [_Z3addPiS_S__param_1];
	ld.param.u64 	%rd3, [_Z3addPiS_S__param_2];
	cvta.to.global.u64 	%rd4, %rd3;
	cvta.to.global.u64 	%rd5, %rd2;
	cvta.to.global.u64 	%rd6, %rd1;
	mov.u32 	%r1, %ctaid.x;
	mul.wide.u32 	%rd7, %r1, 4;
	add.s64 	%rd8, %rd6, %rd7;
	ld.global.u32 	%r2, [%rd8+4];
	add.s64 	%rd9, %rd5, %rd7;
	ld.global.u32 	%r3, [%rd9];
	add.s32 	%r4, %r3, %r2;
	add.s64 	%rd10, %rd4, %rd7;
	st.global.u32 	[%rd10], %r4;
	ret;

}


// ===== COMPILED SASS (sm_100) =====

	.target	sm_100

	.elftype	@"ET_EXEC"


//--------------------- .note.nv.tkinfo           --------------------------
	.section	.note.nv.tkinfo,"",@"SHT_NOTE"
	.sectionflags	@"SHF_NOTE_NV_TKINFO"
	.tkinfo
        /*0018*/ 	.word	0x00000002
        /*0030*/ 	.string	""
        /*0030*/ 	.string	"ptxas"
        /*0030*/ 	.string	"Cuda compilation tools, release 13.0, V13.0.88"
        /*0030*/ 	.string	"Build cuda_13.0.r13.0/compiler.36424714_0"
        /*0030*/ 	.string	"-arch sm_100 -m 64 "



//--------------------- .note.nv.cuinfo           --------------------------
	.section	.note.nv.cuinfo,"",@"SHT_NOTE"
	.sectionflags	@"SHF_NOTE_NV_CUINFO"
        /*0018*/ 	.short	0x0002
        /*001a*/ 	.short	0x0064
        /*001c*/ 	.short	0x0082
	.zero		2


//--------------------- .nv.info                  --------------------------
	.section	.nv.info,"",@"SHT_CUDA_INFO"
	.align	4


	//----- nvinfo : EIATTR_REGCOUNT
	.align		4
        /*0000*/ 	.byte	0x04, 0x2f
        /*0002*/ 	.short	(.L_1 - .L_0)
	.align		4
.L_0:
        /*0004*/ 	.word	index@(_Z3addPiS_S_)
        /*0008*/ 	.word	0x0000000c


	//----- nvinfo : EIATTR_FRAME_SIZE
	.align		4
.L_1:
        /*000c*/ 	.byte	0x04, 0x11
        /*000e*/ 	.short	(.L_3 - .L_2)
	.align		4
.L_2:
        /*0010*/ 	.word	index@(_Z3addPiS_S_)
        /*0014*/ 	.word	0x00000000


	//----- nvinfo : EIATTR_MIN_STACK_SIZE
	.align		4
.L_3:
        /*0018*/ 	.byte	0x04, 0x12
        /*001a*/ 	.short	(.L_5 - .L_4)
	.align		4
.L_4:
        /*001c*/ 	.word	index@(_Z3addPiS_S_)
        /*0020*/ 	.word	0x00000000
.L_5:


//--------------------- .nv.compat                --------------------------
	.section	.nv.compat,"",@"SHT_CUDA_COMPAT_INFO"
	.align	4
        /*0000*/ 	.byte	0x02, 0x09, 0x00, 0x00, 0x02, 0x02, 0x01, 0x00, 0x02, 0x05, 0x05, 0x00, 0x03, 0x07, 0x01, 0x01
        /*0010*/ 	.byte	0x02, 0x03, 0x00, 0x00, 0x02, 0x06, 0x01, 0x00, 0x04, 0x0b, 0x08, 0x00, 0x09, 0x00, 0x00, 0x00
        /*0020*/ 	.byte	0x00, 0x00, 0x00, 0x00


//--------------------- .nv.info._Z3addPiS_S_     --------------------------
	.section	.nv.info._Z3addPiS_S_,"",@"SHT_CUDA_INFO"
	.sectionflags	@""
	.align	4


	//----- nvinfo : EIATTR_CUDA_API_VERSION
	.align		4
        /*0000*/ 	.byte	0x04, 0x37
        /*0002*/ 	.short	(.L_7 - .L_6)
.L_6:
        /*0004*/ 	.word	0x00000082


	//----- nvinfo : EIATTR_KPARAM_INFO
	.align		4
.L_7:
        /*0008*/ 	.byte	0x04, 0x17
        /*000a*/ 	.short	(.L_9 - .L_8)
.L_8:
        /*000c*/ 	.word	0x00000000
        /*0010*/ 	.short	0x0002
        /*0012*/ 	.short	0x0010
        /*0014*/ 	.byte	0x00, 0xf5, 0x21, 0x00


	//----- nvinfo : EIATTR_KPARAM_INFO
	.align		4
.L_9:
        /*0018*/ 	.byte	0x04, 0x17
        /*001a*/ 	.short	(.L_11 - .L_10)
.L_10:
        /*001c*/ 	.word	0x00000000
        /*0020*/ 	.short	0x0001
        /*0022*/ 	.short	0x0008
        /*0024*/ 	.byte	0x00, 0xf5, 0x21, 0x00


	//----- nvinfo : EIATTR_KPARAM_INFO
	.align		4
.L_11:
        /*0028*/ 	.byte	0x04, 0x17
        /*002a*/ 	.short	(.L_13 - .L_12)
.L_12:
        /*002c*/ 	.word	0x00000000
        /*0030*/ 	.short	0x0000
        /*0032*/ 	.short	0x0000
        /*0034*/ 	.byte	0x00, 0xf5, 0x21, 0x00


	//----- nvinfo : EIATTR_SPARSE_MMA_MASK
	.align		4
.L_13:
        /*0038*/ 	.byte	0x03, 0x50
        /*003a*/ 	.short	0x0000


	//----- nvinfo : EIATTR_MAXREG_COUNT
	.align		4
        /*003c*/ 	.byte	0x03, 0x1b
        /*003e*/ 	.short	0x00ff


	//----- nvinfo : EIATTR_MERCURY_ISA_VERSION
	.align		4
        /*0040*/ 	.byte	0x03, 0x5f
        /*0042*/ 	.short	0x0101


	//----- nvinfo : EIATTR_VRC_CTA_INIT_COUNT
	.align		4
        /*0044*/ 	.byte	0x02, 0x4a
	.zero		1
	.zero		1


	//----- nvinfo : EIATTR_EXIT_INSTR_OFFSETS
	.align		4
        /*0048*/ 	.byte	0x04, 0x1c
        /*004a*/ 	.short	(.L_15 - .L_14)


	//   ....[0]....
.L_14:
        /*004c*/ 	.word	0x000000d0


	//----- nvinfo : EIATTR_CBANK_PARAM_SIZE
	.align		4
.L_15:
        /*0050*/ 	.byte	0x03, 0x19
        /*0052*/ 	.short	0x0018


	//----- nvinfo : EIATTR_PARAM_CBANK
	.align		4
        /*0054*/ 	.byte	0x04, 0x0a
        /*0056*/ 	.short	(.L_17 - .L_16)
	.align		4
.L_16:
        /*0058*/ 	.word	index@(.nv.constant0._Z3addPiS_S_)
        /*005c*/ 	.short	0x0380
        /*005e*/ 	.short	0x0018


	//----- nvinfo : EIATTR_SW_WAR
	.align		4
.L_17:
        /*0060*/ 	.byte	0x04, 0x36
        /*0062*/ 	.short	(.L_19 - .L_18)
.L_18:
        /*0064*/ 	.word	0x00000008
.L_19:


//--------------------- .nv.callgraph             --------------------------
	.section	.nv.callgraph,"",@"SHT_CUDA_CALLGRAPH"
	.align	4
	.sectionentsize	8
	.align		4
        /*0000*/ 	.word	0x00000000
	.align		4
        /*0004*/ 	.word	0xffffffff
	.align		4
        /*0008*/ 	.word	0x00000000
	.align		4
        /*000c*/ 	.word	0xfffffffe
	.align		4
        /*0010*/ 	.word	0x00000000
	.align		4
        /*0014*/ 	.word	0xfffffffd
	.align		4
        /*0018*/ 	.word	0x00000000
	.align		4
        /*001c*/ 	.word	0xfffffffc


//--------------------- .text._Z3addPiS_S_        --------------------------
	.section	.text._Z3addPiS_S_,"ax",@progbits
	.align	128
        .global         _Z3addPiS_S_
        .type           _Z3addPiS_S_,@function
        .size           _Z3addPiS_S_,(.L_x_1 - _Z3addPiS_S_)
        .other          _Z3addPiS_S_,@"STO_CUDA_ENTRY STV_DEFAULT"
_Z3addPiS_S_:
.text._Z3addPiS_S_:
[----:B------:R-:W-:Y:S01]  /*0000*/  LDC R1, c[0x0][0x37c] ;  /* 0x0000df00ff017b82 */ /* 0x000fe20000000800 */
[----:B------:R-:W0:Y:S07]  /*0010*/  S2R R9, SR_CTAID.X ;  /* 0x0000000000097919 */ /* 0x000e2e0000002500 */
[----:B------:R-:W0:Y:S01]  /*0020*/  LDC.64 R2, c[0x0][0x380] ;  /* 0x0000e000ff027b82 */ /* 0x000e220000000a00 */
[----:B------:R-:W1:Y:S07]  /*0030*/  LDCU.64 UR4, c[0x0][0x358] ;  /* 0x00006b00ff0477ac */ /* 0x000e6e0008000a00 */
[----:B------:R-:W2:Y:S08]  /*0040*/  LDC.64 R4, c[0x0][0x388] ;  /* 0x0000e200ff047b82 */ /* 0x000eb00000000a00 */
[----:B------:R-:W3:Y:S01]  /*0050*/  LDC.64 R6, c[0x0][0x390] ;  /* 0x0000e400ff067b82 */ /* 0x000ee20000000a00 */
[----:B0-----:R-:W-:-:S04]  /*0060*/  IMAD.WIDE.U32 R2, R9, 0x4, R2 ;  /* 0x0000000409027825 */ /* 0x001fc800078e0002 */
[C---:B--2---:R-:W-:Y:S02]  /*0070*/  IMAD.WIDE.U32 R4, R9.reuse, 0x4, R4 ;  /* 0x0000000409047825 */ /* 0x044fe400078e0004 */
[----:B-1----:R-:W2:Y:S04]  /*0080*/  LDG.E R2, desc[UR4][R2.64+0x4] ;  /* 0x0000040402027981 */ /* 0x002ea8000c1e1900 */
[----:B------:R-:W2:Y:S01]  /*0090*/  LDG.E R5, desc[UR4][R4.64] ;  /* 0x0000000404057981 */ /* 0x000ea2000c1e1900 */
[----:B---3--:R-:W-:Y:S01]  /*00a0*/  IMAD.WIDE.U32 R6, R9, 0x4, R6 ;  /* 0x0000000409067825 */ /* 0x008fe200078e0006 */
[----:B--2---:R-:W-:-:S05]  /*00b0*/  IADD3 R9, PT, PT, R2, R5, RZ ;  /* 0x0000000502097210 */ /* 0x004fca0007ffe0ff */
[----:B------:R-:W-:Y:S01]  /*00c0*/  STG.E desc[UR4][R6.64], R9 ;  /* 0x0000000906007986 */ /* 0x000fe2000c101904 */
[----:B------:R-:W-:Y:S05]  /*00d0*/  EXIT ;  /* 0x000000000000794d */ /* 0x000fea0003800000 */
.L_x_0:
[----:B------:R-:W-:-:S00]  /*00e0*/  BRA `(.L_x_0) ;  /* 0xfffffffc00fc7947 */ /* 0x000fc0000383ffff */
[----:B------:R-:W-:-:S00]  /*00f0*/  NOP ;  /* 0x0000000000007918 */ /* 0x000fc00000000000 */
        /* <DEDUP_REMOVED lines=8> */
.L_x_1:


//--------------------- .nv.shared.reserved.0     --------------------------
	.section	.nv.shared.reserved.0,"aw",@nobits
	.weak		__nv_reservedSMEM_offset_0_alias
	.size		__nv_reservedSMEM_offset_0_alias, 0, 64
	.other		__nv_reservedSMEM_offset_0_alias,@"STO_CUDA_RESERVED_SHARED STV_DEFAULT"
__nv_reservedSMEM_offset_0_alias:
	.zero		0
	.zero		64


//--------------------- .nv.constant0._Z3addPiS_S_ --------------------------
	.section	.nv.constant0._Z3addPiS_S_,"a",@progbits
	.sectionflags	@""
	.align	4
.nv.constant0._Z3addPiS_S_:
	.zero		920


//--------------------- SYMBOLS --------------------------

	.type		.nv.reservedSmem.offset0,@object
	.size		.nv.reservedSmem.offset0,0x4
